	.headerflags	@"EF_CUDA_TEXMODE_UNIFIED EF_CUDA_64BIT_ADDRESS EF_CUDA_ACCELERATORS EF_CUDA_SM90 EF_CUDA_VIRTUAL_SM(EF_CUDA_SM90)"
	.elftype	@"ET_EXEC"


//--------------------- .nv.info                  --------------------------
	.section	.nv.info,"",@"SHT_CUDA_INFO"
	.align	4


	//----- nvinfo : EIATTR_REGCOUNT
	.align		4
        /*0000*/ 	.byte	0x04, 0x2f
        /*0002*/ 	.short	(.L_1 - .L_0)
	.align		4
.L_0:
        /*0004*/ 	.word	index@(triton_poi_fused_cat_35)
        /*0008*/ 	.word	0x00000016


	//----- nvinfo : EIATTR_MIN_STACK_SIZE
	.align		4
.L_1:
        /*000c*/ 	.byte	0x04, 0x12
        /*000e*/ 	.short	(.L_3 - .L_2)
	.align		4
.L_2:
        /*0010*/ 	.word	index@(triton_poi_fused_cat_35)
        /*0014*/ 	.word	0x00000000


	//----- nvinfo : EIATTR_FRAME_SIZE
	.align		4
.L_3:
        /*0018*/ 	.byte	0x04, 0x11
        /*001a*/ 	.short	(.L_5 - .L_4)
	.align		4
.L_4:
        /*001c*/ 	.word	index@(triton_poi_fused_cat_35)
        /*0020*/ 	.word	0x00000000


	//----- nvinfo : EIATTR_MIN_STACK_SIZE
	.align		4
.L_5:
        /*0024*/ 	.byte	0x04, 0x12
        /*0026*/ 	.short	(.L_7 - .L_6)
	.align		4
.L_6:
        /*0028*/ 	.word	index@(triton_poi_fused_cat_35)
        /*002c*/ 	.word	0x00000000
.L_7:


//--------------------- .nv.info.triton_poi_fused_cat_35 --------------------------
	.section	.nv.info.triton_poi_fused_cat_35,"",@"SHT_CUDA_INFO"
	.sectionflags	@""
	.align	4


	//----- nvinfo : EIATTR_CUDA_API_VERSION
	.align		4
        /*0000*/ 	.byte	0x04, 0x37
        /*0002*/ 	.short	(.L_9 - .L_8)
.L_8:
        /*0004*/ 	.word	0x0000007c


	//----- nvinfo : EIATTR_KPARAM_INFO
	.align		4
.L_9:
        /*0008*/ 	.byte	0x04, 0x17
        /*000a*/ 	.short	(.L_11 - .L_10)
.L_10:
        /*000c*/ 	.word	0x00000000
        /*0010*/ 	.short	0x0005
        /*0012*/ 	.short	0x0028
        /*0014*/ 	.byte	0x00, 0xf0, 0x11, 0x00


	//----- nvinfo : EIATTR_KPARAM_INFO
	.align		4
.L_11:
        /*0018*/ 	.byte	0x04, 0x17
        /*001a*/ 	.short	(.L_13 - .L_12)
.L_12:
        /*001c*/ 	.word	0x00000000
        /*0020*/ 	.short	0x0004
        /*0022*/ 	.short	0x0020
        /*0024*/ 	.byte	0x00, 0xf4, 0x21, 0x00


	//----- nvinfo : EIATTR_KPARAM_INFO
	.align		4
.L_13:
        /*0028*/ 	.byte	0x04, 0x17
        /*002a*/ 	.short	(.L_15 - .L_14)
.L_14:
        /*002c*/ 	.word	0x00000000
        /*0030*/ 	.short	0x0003
        /*0032*/ 	.short	0x0018
        /*0034*/ 	.byte	0x00, 0xf4, 0x21, 0x00


	//----- nvinfo : EIATTR_KPARAM_INFO
	.align		4
.L_15:
        /*0038*/ 	.byte	0x04, 0x17
        /*003a*/ 	.short	(.L_17 - .L_16)
.L_16:
        /*003c*/ 	.word	0x00000000
        /*0040*/ 	.short	0x0002
        /*0042*/ 	.short	0x0010
        /*0044*/ 	.byte	0x00, 0xf4, 0x21, 0x00


	//----- nvinfo : EIATTR_KPARAM_INFO
	.align		4
.L_17:
        /*0048*/ 	.byte	0x04, 0x17
        /*004a*/ 	.short	(.L_19 - .L_18)
.L_18:
        /*004c*/ 	.word	0x00000000
        /*0050*/ 	.short	0x0001
        /*0052*/ 	.short	0x0008
        /*0054*/ 	.byte	0x00, 0xf4, 0x21, 0x00


	//----- nvinfo : EIATTR_KPARAM_INFO
	.align		4
.L_19:
        /*0058*/ 	.byte	0x04, 0x17
        /*005a*/ 	.short	(.L_21 - .L_20)
.L_20:
        /*005c*/ 	.word	0x00000000
        /*0060*/ 	.short	0x0000
        /*0062*/ 	.short	0x0000
        /*0064*/ 	.byte	0x00, 0xf4, 0x21, 0x00


	//----- nvinfo : EIATTR_SPARSE_MMA_MASK
	.align		4
.L_21:
        /*0068*/ 	.byte	0x03, 0x50
        /*006a*/ 	.short	0x0000


	//----- nvinfo : EIATTR_MAXREG_COUNT
	.align		4
        /*006c*/ 	.byte	0x03, 0x1b
        /*006e*/ 	.short	0x00ff


	//----- nvinfo : EIATTR_EXIT_INSTR_OFFSETS
	.align		4
        /*0070*/ 	.byte	0x04, 0x1c
        /*0072*/ 	.short	(.L_23 - .L_22)


	//   ....[0]....
.L_22:
        /*0074*/ 	.word	0x000006e0


	//----- nvinfo : EIATTR_REQNTID
	.align		4
.L_23:
        /*0078*/ 	.byte	0x04, 0x10
        /*007a*/ 	.short	(.L_25 - .L_24)
.L_24:
        /*007c*/ 	.word	0x00000080
        /*0080*/ 	.word	0x00000001
        /*0084*/ 	.word	0x00000001


	//----- nvinfo : EIATTR_CBANK_PARAM_SIZE
	.align		4
.L_25:
        /*0088*/ 	.byte	0x03, 0x19
        /*008a*/ 	.short	0x002c


	//----- nvinfo : EIATTR_PARAM_CBANK
	.align		4
        /*008c*/ 	.byte	0x04, 0x0a
        /*008e*/ 	.short	(.L_27 - .L_26)
	.align		4
.L_26:
        /*0090*/ 	.word	index@(.nv.constant0.triton_poi_fused_cat_35)
        /*0094*/ 	.short	0x0210
        /*0096*/ 	.short	0x002c


	//----- nvinfo : EIATTR_SW_WAR
	.align		4
.L_27:
        /*0098*/ 	.byte	0x04, 0x36
        /*009a*/ 	.short	(.L_29 - .L_28)
.L_28:
        /*009c*/ 	.word	0x00000008
.L_29:


//--------------------- .nv.callgraph             --------------------------
	.section	.nv.callgraph,"",@"SHT_CUDA_CALLGRAPH"
	.align	4
	.sectionentsize	8
	.align		4
        /*0000*/ 	.word	0x00000000
	.align		4
        /*0004*/ 	.word	0xffffffff
	.align		4
        /*0008*/ 	.word	0x00000000
	.align		4
        /*000c*/ 	.word	0xfffffffe
	.align		4
        /*0010*/ 	.word	0x00000000
	.align		4
        /*0014*/ 	.word	0xfffffffd
	.align		4
        /*0018*/ 	.word	0x00000000
	.align		4
        /*001c*/ 	.word	0xfffffffc


//--------------------- .text.triton_poi_fused_cat_35 --------------------------
	.section	.text.triton_poi_fused_cat_35,"ax",@progbits
	.align	128
        .global         triton_poi_fused_cat_35
        .type           triton_poi_fused_cat_35,@function
        .size           triton_poi_fused_cat_35,(.L_x_1 - triton_poi_fused_cat_35)
        .other          triton_poi_fused_cat_35,@"STO_CUDA_ENTRY STV_DEFAULT"
triton_poi_fused_cat_35:
.text.triton_poi_fused_cat_35:
[----:B------:R-:W-:Y:S01]  /*0000*/  LDC R1, c[0x0][0x28] ;  /* 0x00000a00ff017b82 */ /* 0x000fe20000000800 */
[----:B------:R-:W1:Y:S07]  /*0010*/  S2R R0, SR_TID.X ;  /* 0x0000000000007919 */ /* 0x000e6e0000002100 */
[----:B------:R-:W2:Y:S01]  /*0020*/  LDC.64 R4, c[0x0][0x210] ;  /* 0x00008400ff047b82 */ /* 0x000ea20000000a00 */
[----:B------:R-:W-:Y:S01]  /*0030*/  ULDC.64 UR4, c[0x0][0x208] ;  /* 0x0000820000047ab9 */ /* 0x000fe20000000a00 */
[----:B------:R-:W-:Y:S01]  /*0040*/  ULDC.64 UR6, c[0x0][0x220] ;  /* 0x0000880000067ab9 */ /* 0x000fe20000000a00 */
[----:B------:R-:W3:Y:S05]  /*0050*/  S2R R3, SR_CTAID.X ;  /* 0x0000000000037919 */ /* 0x000eea0000002500 */
[----:B------:R-:W4:Y:S01]  /*0060*/  LDC.64 R6, c[0x0][0x228] ;  /* 0x00008a00ff067b82 */ /* 0x000f220000000a00 */
[----:B-1----:R-:W-:-:S05]  /*0070*/  IMAD.SHL.U32 R0, R0, 0x2, RZ ;  /* 0x0000000200007824 */ /* 0x002fca00078e00ff */
[----:B------:R-:W-:-:S05]  /*0080*/  LOP3.LUT R0, R0, 0xfe, RZ, 0xc0, !PT ;  /* 0x000000fe00007812 */ /* 0x000fca00078ec0ff */
[----:B---3--:R-:W-:-:S04]  /*0090*/  IMAD R0, R3, 0x100, R0 ;  /* 0x0000010003007824 */ /* 0x008fc800078e0200 */
[----:B------:R-:W-:-:S05]  /*00a0*/  IMAD.HI R2, R0, 0x2aaaaaab, RZ ;  /* 0x2aaaaaab00027827 */ /* 0x000fca00078e02ff */
[----:B------:R-:W-:-:S04]  /*00b0*/  SHF.R.U32.HI R3, RZ, 0x1f, R2 ;  /* 0x0000001fff037819 */ /* 0x000fc80000011602 */
[----:B------:R-:W-:-:S05]  /*00c0*/  LEA.HI.SX32 R3, R2, R3, 0x18 ;  /* 0x0000000302037211 */ /* 0x000fca00078fc2ff */
[C---:B------:R-:W-:Y:S02]  /*00d0*/  IMAD R10, R3.reuse, -0x600, R0 ;  /* 0xfffffa00030a7824 */ /* 0x040fe400078e0200 */
[----:B------:R-:W-:Y:S01]  /*00e0*/  IMAD R11, R3, 0x180, RZ ;  /* 0x00000180030b7824 */ /* 0x000fe200078e02ff */
[----:B------:R-:W-:Y:S02]  /*00f0*/  CS2R R2, SRZ ;  /* 0x0000000000027805 */ /* 0x000fe4000001ff00 */
[C---:B------:R-:W-:Y:S01]  /*0100*/  ISETP.GE.AND P1, PT, R10.reuse, 0x180, PT ;  /* 0x000001800a00780c */ /* 0x040fe20003f26270 */
[----:B------:R-:W-:-:S04]  /*0110*/  IMAD.IADD R9, R10, 0x1, R11 ;  /* 0x000000010a097824 */ /* 0x000fc800078e020b */
[----:B--2---:R-:W-:Y:S01]  /*0120*/  IMAD.WIDE R4, R9, 0x4, R4 ;  /* 0x0000000409047825 */ /* 0x004fe200078e0204 */
[----:B------:R-:W-:-:S07]  /*0130*/  ISETP.GT.AND P2, PT, R10, 0x47f, PT ;  /* 0x0000047f0a00780c */ /* 0x000fce0003f44270 */
[----:B------:R1:W2:Y:S01]  /*0140*/  @!P1 LDG.E.EL.64 R2, desc[UR4][R4.64] ;  /* 0x0000000404029981 */ /* 0x0002a2000c2e1b00 */
[----:B----4-:R-:W-:Y:S01]  /*0150*/  IMAD.WIDE R6, R9, 0x4, R6 ;  /* 0x0000000409067825 */ /* 0x010fe200078e0206 */
[----:B------:R-:W-:-:S06]  /*0160*/  CS2R R8, SRZ ;  /* 0x0000000000087805 */ /* 0x000fcc000001ff00 */
[----:B------:R3:W4:Y:S01]  /*0170*/  @P2 LDG.E.EL.64 R8, desc[UR4][R6.64+-0x1200] ;  /* 0xffee000406082981 */ /* 0x000722000c2e1b00 */
[----:B------:R-:W-:Y:S02]  /*0180*/  IADD3 R13, P0, R10, R11, RZ ;  /* 0x0000000b0a0d7210 */ /* 0x000fe40007f1e0ff */
[----:B-1----:R-:W-:Y:S02]  /*0190*/  CS2R R4, SRZ ;  /* 0x0000000000047805 */ /* 0x002fe4000001ff00 */
[----:B------:R-:W-:Y:S02]  /*01a0*/  IADD3 R12, R10, -0x300, RZ ;  /* 0xfffffd000a0c7810 */ /* 0x000fe40007ffe0ff */
[----:B------:R-:W-:Y:S01]  /*01b0*/  SHF.R.S32.HI R14, RZ, 0x1f, R10 ;  /* 0x0000001fff0e7819 */ /* 0x000fe2000001140a */
[----:B------:R-:W-:Y:S01]  /*01c0*/  VIADD R10, R10, 0xfffffe80 ;  /* 0xfffffe800a0a7836 */ /* 0x000fe20000000000 */
[----:B------:R-:W-:Y:S01]  /*01d0*/  ISETP.GE.U32.AND P3, PT, R12, 0x180, PT ;  /* 0x000001800c00780c */ /* 0x000fe20003f66070 */
[----:B------:R-:W-:Y:S01]  /*01e0*/  IMAD.SHL.U32 R12, R13, 0x4, RZ ;  /* 0x000000040d0c7824 */ /* 0x000fe200078e00ff */
[----:B------:R-:W-:-:S02]  /*01f0*/  LEA.HI.X.SX32 R14, R11, R14, 0x1, P0 ;  /* 0x0000000e0b0e7211 */ /* 0x000fc400000f0eff */
[----:B------:R-:W-:Y:S02]  /*0200*/  ISETP.GE.U32.AND P0, PT, R10, 0x180, PT ;  /* 0x000001800a00780c */ /* 0x000fe40003f06070 */
[----:B------:R-:W-:Y:S02]  /*0210*/  SHF.L.U64.HI R11, R13, 0x2, R14 ;  /* 0x000000020d0b7819 */ /* 0x000fe4000001020e */
[----:B------:R-:W-:-:S04]  /*0220*/  IADD3 R14, P4, R12, UR6, RZ ;  /* 0x000000060c0e7c10 */ /* 0x000fc8000ff9e0ff */
[----:B------:R-:W-:Y:S01]  /*0230*/  IADD3.X R15, R11, UR7, RZ, P4, !PT ;  /* 0x000000070b0f7c10 */ /* 0x000fe2000a7fe4ff */
[----:B------:R-:W-:Y:S02]  /*0240*/  ULDC.64 UR6, c[0x0][0x218] ;  /* 0x0000860000067ab9 */ /* 0x000fe40000000a00 */
[----:B------:R-:W-:Y:S02]  /*0250*/  IADD3 R12, P4, R12, UR6, RZ ;  /* 0x000000060c0c7c10 */ /* 0x000fe4000ff9e0ff */
[----:B---3--:R-:W-:Y:S01]  /*0260*/  CS2R R6, SRZ ;  /* 0x0000000000067805 */ /* 0x008fe2000001ff00 */
[----:B------:R1:W3:Y:S01]  /*0270*/  @!P3 LDG.E.EL.64 R4, desc[UR4][R14.64+-0xc00] ;  /* 0xfff400040e04b981 */ /* 0x0002e2000c2e1b00 */
[----:B------:R-:W-:-:S05]  /*0280*/  IADD3.X R13, R11, UR7, RZ, P4, !PT ;  /* 0x000000070b0d7c10 */ /* 0x000fca000a7fe4ff */
[----:B------:R5:W3:Y:S01]  /*0290*/  @!P0 LDG.E.EL.64 R6, desc[UR4][R12.64+-0x600] ;  /* 0xfffa00040c068981 */ /* 0x000ae2000c2e1b00 */
[----:B------:R-:W-:Y:S01]  /*02a0*/  HFMA2.MMA R19, -RZ, RZ, 1.625, 0 ;  /* 0x3e800000ff137435 */ /* 0x000fe200000001ff */
[----:B--2---:R-:W-:-:S05]  /*02b0*/  SEL R10, R2, RZ, !P1 ;  /* 0x000000ff020a7207 */ /* 0x004fca0004800000 */
[----:B------:R-:W-:Y:S01]  /*02c0*/  FADD R2, RZ, -R10 ;  /* 0x8000000aff027221 */ /* 0x000fe20000000000 */
[----:B----4-:R-:W-:-:S03]  /*02d0*/  SEL R11, R8, RZ, P2 ;  /* 0x000000ff080b7207 */ /* 0x010fc60001000000 */
[----:B------:R-:W-:Y:S01]  /*02e0*/  FMUL R16, R2, 1.4426950216293334961 ;  /* 0x3fb8aa3b02107820 */ /* 0x000fe20000400000 */
[----:B------:R-:W-:Y:S02]  /*02f0*/  SEL R9, R9, RZ, P2 ;  /* 0x000000ff09097207 */ /* 0x000fe40001000000 */
[----:B------:R-:W-:Y:S01]  /*0300*/  SEL R8, R3, RZ, !P1 ;  /* 0x000000ff03087207 */ /* 0x000fe20004800000 */
[----:B------:R-:W-:Y:S01]  /*0310*/  FADD R2, RZ, -R11 ;  /* 0x8000000bff027221 */ /* 0x000fe20000000000 */
[----:B------:R-:W-:-:S03]  /*0320*/  FSETP.GEU.AND P4, PT, R16, -126, PT ;  /* 0xc2fc00001000780b */ /* 0x000fc60003f8e000 */
[----:B-1----:R-:W-:Y:S01]  /*0330*/  FMUL R14, R2, 1.4426950216293334961 ;  /* 0x3fb8aa3b020e7820 */ /* 0x002fe20000400000 */
[----:B------:R-:W-:-:S04]  /*0340*/  FADD R2, RZ, -R9 ;  /* 0x80000009ff027221 */ /* 0x000fc80000000000 */
[----:B------:R-:W-:Y:S01]  /*0350*/  FSETP.GEU.AND P5, PT, R14, -126, PT ;  /* 0xc2fc00000e00780b */ /* 0x000fe20003fae000 */
[----:B------:R-:W-:Y:S01]  /*0360*/  FMUL R15, R2, 1.4426950216293334961 ;  /* 0x3fb8aa3b020f7820 */ /* 0x000fe20000400000 */
[----:B------:R-:W-:-:S03]  /*0370*/  FADD R2, RZ, -R8 ;  /* 0x80000008ff027221 */ /* 0x000fc60000000000 */
[----:B------:R-:W-:Y:S01]  /*0380*/  @!P4 FMUL R16, R16, 0.5 ;  /* 0x3f0000001010c820 */ /* 0x000fe20000400000 */
[----:B------:R-:W-:Y:S01]  /*0390*/  FSETP.GEU.AND P6, PT, R15, -126, PT ;  /* 0xc2fc00000f00780b */ /* 0x000fe20003fce000 */
[----:B------:R-:W-:Y:S02]  /*03a0*/  FMUL R2, R2, 1.4426950216293334961 ;  /* 0x3fb8aa3b02027820 */ /* 0x000fe40000400000 */
[----:B-----5:R-:W1:Y:S01]  /*03b0*/  MUFU.EX2 R12, R16 ;  /* 0x00000010000c7308 */ /* 0x020e620000000800 */
[----:B---3--:R-:W-:Y:S02]  /*03c0*/  SEL R4, R4, RZ, !P3 ;  /* 0x000000ff04047207 */ /* 0x008fe40005800000 */
[----:B------:R-:W-:Y:S01]  /*03d0*/  SEL R5, R5, RZ, !P3 ;  /* 0x000000ff05057207 */ /* 0x000fe20005800000 */
[----:B------:R-:W-:-:S04]  /*03e0*/  @!P5 FMUL R14, R14, 0.5 ;  /* 0x3f0000000e0ed820 */ /* 0x000fc80000400000 */
[----:B------:R-:W2:Y:S02]  /*03f0*/  MUFU.EX2 R13, R14 ;  /* 0x0000000e000d7308 */ /* 0x000ea40000000800 */
[----:B------:R-:W-:Y:S01]  /*0400*/  @!P6 FMUL R15, R15, 0.5 ;  /* 0x3f0000000f0fe820 */ /* 0x000fe20000400000 */
[----:B-1----:R-:W-:Y:S01]  /*0410*/  @!P4 FMUL R12, R12, R12 ;  /* 0x0000000c0c0cc220 */ /* 0x002fe20000400000 */
[----:B------:R-:W-:-:S04]  /*0420*/  FSETP.GEU.AND P4, PT, R2, -126, PT ;  /* 0xc2fc00000200780b */ /* 0x000fc80003f8e000 */
[----:B------:R-:W1:Y:S01]  /*0430*/  MUFU.EX2 R16, R15 ;  /* 0x0000000f00107308 */ /* 0x000e620000000800 */
[----:B------:R-:W-:Y:S01]  /*0440*/  FADD R12, R12, 1 ;  /* 0x3f8000000c0c7421 */ /* 0x000fe20000000000 */
[----:B--2---:R-:W-:-:S04]  /*0450*/  @!P5 FMUL R13, R13, R13 ;  /* 0x0000000d0d0dd220 */ /* 0x004fc80000400000 */
[----:B------:R-:W-:Y:S01]  /*0460*/  FSETP.GT.AND P5, PT, R12, 8.50705917302346158658e+37, PT ;  /* 0x7e8000000c00780b */ /* 0x000fe20003fa4000 */
[----:B------:R-:W-:Y:S02]  /*0470*/  FADD R17, R13, 1 ;  /* 0x3f8000000d117421 */ /* 0x000fe40000000000 */
[----:B------:R-:W-:Y:S01]  /*0480*/  @!P4 FMUL R2, R2, 0.5 ;  /* 0x3f0000000202c820 */ /* 0x000fe20000400000 */
[----:B-1----:R-:W-:-:S03]  /*0490*/  @!P6 FMUL R16, R16, R16 ;  /* 0x000000101010e220 */ /* 0x002fc60000400000 */
[----:B------:R-:W1:Y:S01]  /*04a0*/  MUFU.EX2 R3, R2 ;  /* 0x0000000200037308 */ /* 0x000e620000000800 */
[----:B------:R-:W-:Y:S01]  /*04b0*/  FSETP.GT.AND P6, PT, R17, 8.50705917302346158658e+37, PT ;  /* 0x7e8000001100780b */ /* 0x000fe20003fc4000 */
[----:B------:R-:W-:-:S04]  /*04c0*/  FADD R16, R16, 1 ;  /* 0x3f80000010107421 */ /* 0x000fc80000000000 */
[----:B------:R-:W-:Y:S01]  /*04d0*/  @P5 FMUL R12, R12, 0.25 ;  /* 0x3e8000000c0c5820 */ /* 0x000fe20000400000 */
[----:B------:R-:W-:-:S05]  /*04e0*/  FSEL R14, R19, 1, P6 ;  /* 0x3f800000130e7808 */ /* 0x000fca0003000000 */
[----:B------:R-:W-:Y:S02]  /*04f0*/  MUFU.RCP R12, R12 ;  /* 0x0000000c000c7308 */ /* 0x000fe40000001000 */
[----:B------:R-:W-:Y:S01]  /*0500*/  @P6 FMUL R17, R17, 0.25 ;  /* 0x3e80000011116820 */ /* 0x000fe20000400000 */
[----:B-1----:R-:W-:Y:S01]  /*0510*/  @!P4 FMUL R3, R3, R3 ;  /* 0x000000030303c220 */ /* 0x002fe20000400000 */
[----:B------:R-:W-:-:S03]  /*0520*/  FSETP.GT.AND P4, PT, R16, 8.50705917302346158658e+37, PT ;  /* 0x7e8000001000780b */ /* 0x000fc60003f84000 */
[----:B------:R-:W-:Y:S01]  /*0530*/  FADD R13, R3, 1 ;  /* 0x3f800000030d7421 */ /* 0x000fe20000000000 */
[----:B------:R-:W1:Y:S01]  /*0540*/  MUFU.RCP R17, R17 ;  /* 0x0000001100117308 */ /* 0x000e620000001000 */
[----:B------:R-:W2:Y:S01]  /*0550*/  LDC.64 R2, c[0x0][0x230] ;  /* 0x00008c00ff027b82 */ /* 0x000ea20000000a00 */
[----:B------:R-:W-:Y:S02]  /*0560*/  FSEL R15, R19, 1, P4 ;  /* 0x3f800000130f7808 */ /* 0x000fe40002000000 */
[----:B------:R-:W-:-:S05]  /*0570*/  FSETP.GT.AND P6, PT, R13, 8.50705917302346158658e+37, PT ;  /* 0x7e8000000d00780b */ /* 0x000fca0003fc4000 */
[----:B------:R-:W-:-:S06]  /*0580*/  @P4 FMUL R16, R16, 0.25 ;  /* 0x3e80000010104820 */ /* 0x000fcc0000400000 */
[----:B------:R-:W3:Y:S01]  /*0590*/  MUFU.RCP R16, R16 ;  /* 0x0000001000107308 */ /* 0x000ee20000001000 */
[----:B-1----:R-:W-:Y:S01]  /*05a0*/  FMUL R14, R17, R14 ;  /* 0x0000000e110e7220 */ /* 0x002fe20000400000 */
[----:B------:R-:W-:-:S06]  /*05b0*/  @P6 FMUL R13, R13, 0.25 ;  /* 0x3e8000000d0d6820 */ /* 0x000fcc0000400000 */
[----:B------:R-:W1:Y:S01]  /*05c0*/  MUFU.RCP R13, R13 ;  /* 0x0000000d000d7308 */ /* 0x000e620000001000 */
[----:B--2---:R-:W-:-:S04]  /*05d0*/  IMAD.WIDE R2, R0, 0x4, R2 ;  /* 0x0000000400027825 */ /* 0x004fc800078e0202 */
[----:B---3--:R-:W-:Y:S01]  /*05e0*/  FMUL R18, R16, R15 ;  /* 0x0000000f10127220 */ /* 0x008fe20000400000 */
[----:B------:R-:W-:Y:S01]  /*05f0*/  FMUL R15, R11, R14 ;  /* 0x0000000e0b0f7220 */ /* 0x000fe20000400000 */
[C---:B------:R-:W-:Y:S02]  /*0600*/  FSEL R11, R19.reuse, 1, P5 ;  /* 0x3f800000130b7808 */ /* 0x040fe40002800000 */
[----:B------:R-:W-:Y:S01]  /*0610*/  FSEL R14, R19, 1, P6 ;  /* 0x3f800000130e7808 */ /* 0x000fe20003000000 */
[----:B------:R-:W-:Y:S01]  /*0620*/  FMUL R18, R9, R18 ;  /* 0x0000001209127220 */ /* 0x000fe20000400000 */
[----:B------:R-:W-:Y:S01]  /*0630*/  SEL R9, R6, RZ, !P0 ;  /* 0x000000ff06097207 */ /* 0x000fe20004000000 */
[----:B------:R-:W-:Y:S01]  /*0640*/  FMUL R11, R12, R11 ;  /* 0x0000000b0c0b7220 */ /* 0x000fe20000400000 */
[----:B------:R-:W-:Y:S01]  /*0650*/  @P3 FSEL R4, R15, RZ, P2 ;  /* 0x000000ff0f043208 */ /* 0x000fe20001000000 */
[----:B-1----:R-:W-:Y:S01]  /*0660*/  FMUL R13, R13, R14 ;  /* 0x0000000e0d0d7220 */ /* 0x002fe20000400000 */
[----:B------:R-:W-:Y:S01]  /*0670*/  @P3 FSEL R5, R18, RZ, P2 ;  /* 0x000000ff12053208 */ /* 0x000fe20001000000 */
[----:B------:R-:W-:Y:S01]  /*0680*/  FMUL R10, R10, R11 ;  /* 0x0000000b0a0a7220 */ /* 0x000fe20000400000 */
[----:B------:R-:W-:Y:S01]  /*0690*/  SEL R6, R7, RZ, !P0 ;  /* 0x000000ff07067207 */ /* 0x000fe20004000000 */
[----:B------:R-:W-:Y:S01]  /*06a0*/  FMUL R11, R8, R13 ;  /* 0x0000000d080b7220 */ /* 0x000fe20000400000 */
[----:B------:R-:W-:-:S02]  /*06b0*/  @P1 FSEL R10, R9, R4, !P0 ;  /* 0x00000004090a1208 */ /* 0x000fc40004000000 */
[----:B------:R-:W-:-:S05]  /*06c0*/  @P1 FSEL R11, R6, R5, !P0 ;  /* 0x00000005060b1208 */ /* 0x000fca0004000000 */
[----:B------:R-:W-:Y:S01]  /*06d0*/  STG.E.64 desc[UR4][R2.64], R10 ;  /* 0x0000000a02007986 */ /* 0x000fe2000c101b04 */
[----:B------:R-:W-:Y:S05]  /*06e0*/  EXIT ;  /* 0x000000000000794d */ /* 0x000fea0003800000 */
.L_x_0:
[----:B------:R-:W-:-:S00]  /*06f0*/  BRA `(.L_x_0) ;  /* 0xfffffffc00fc7947 */ /* 0x000fc0000383ffff */
[----:B------:R-:W-:-:S00]  /*0700*/  NOP ;  /* 0x0000000000007918 */ /* 0x000fc00000000000 */
[----:B------:R-:W-:-:S00]  /*0710*/  NOP ;  /* 0x0000000000007918 */ /* 0x000fc00000000000 */
[----:B------:R-:W-:-:S00]  /*0720*/  NOP ;  /* 0x0000000000007918 */ /* 0x000fc00000000000 */
[----:B------:R-:W-:-:S00]  /*0730*/  NOP ;  /* 0x0000000000007918 */ /* 0x000fc00000000000 */
[----:B------:R-:W-:-:S00]  /*0740*/  NOP ;  /* 0x0000000000007918 */ /* 0x000fc00000000000 */
[----:B------:R-:W-:-:S00]  /*0750*/  NOP ;  /* 0x0000000000007918 */ /* 0x000fc00000000000 */
[----:B------:R-:W-:-:S00]  /*0760*/  NOP ;  /* 0x0000000000007918 */ /* 0x000fc00000000000 */
[----:B------:R-:W-:-:S00]  /*0770*/  NOP ;  /* 0x0000000000007918 */ /* 0x000fc00000000000 */
.L_x_1:


//--------------------- .nv.constant0.triton_poi_fused_cat_35 --------------------------
	.section	.nv.constant0.triton_poi_fused_cat_35,"a",@progbits
	.sectionflags	@""
	.align	4
.nv.constant0.triton_poi_fused_cat_35:
	.zero		572
